	.headerflags	@"EF_CUDA_TEXMODE_UNIFIED EF_CUDA_64BIT_ADDRESS EF_CUDA_ACCELERATORS EF_CUDA_SM90 EF_CUDA_VIRTUAL_SM(EF_CUDA_SM90)"
	.elftype	@"ET_EXEC"


//--------------------- .nv.info                  --------------------------
	.section	.nv.info,"",@"SHT_CUDA_INFO"
	.align	4


	//----- nvinfo : EIATTR_REGCOUNT
	.align		4
        /*0000*/ 	.byte	0x04, 0x2f
        /*0002*/ 	.short	(.L_3 - .L_2)
	.align		4
.L_2:
        /*0004*/ 	.word	index@(triton_poi_fused__native_batch_norm_legit_no_training_add_relu_7)
        /*0008*/ 	.word	0x0000001a


	//----- nvinfo : EIATTR_MIN_STACK_SIZE
	.align		4
.L_3:
        /*000c*/ 	.byte	0x04, 0x12
        /*000e*/ 	.short	(.L_5 - .L_4)
	.align		4
.L_4:
        /*0010*/ 	.word	index@(triton_poi_fused__native_batch_norm_legit_no_training_add_relu_7)
        /*0014*/ 	.word	0x00000000


	//----- nvinfo : EIATTR_FRAME_SIZE
	.align		4
.L_5:
        /*0018*/ 	.byte	0x04, 0x11
        /*001a*/ 	.short	(.L_7 - .L_6)
	.align		4
.L_6:
        /*001c*/ 	.word	index@(triton_poi_fused__native_batch_norm_legit_no_training_add_relu_7)
        /*0020*/ 	.word	0x00000000


	//----- nvinfo : EIATTR_MIN_STACK_SIZE
	.align		4
.L_7:
        /*0024*/ 	.byte	0x04, 0x12
        /*0026*/ 	.short	(.L_9 - .L_8)
	.align		4
.L_8:
        /*0028*/ 	.word	index@(triton_poi_fused__native_batch_norm_legit_no_training_add_relu_7)
        /*002c*/ 	.word	0x00000000
.L_9:


//--------------------- .nv.info.triton_poi_fused__native_batch_norm_legit_no_training_add_relu_7 --------------------------
	.section	.nv.info.triton_poi_fused__native_batch_norm_legit_no_training_add_relu_7,"",@"SHT_CUDA_INFO"
	.sectionflags	@""
	.align	4


	//----- nvinfo : EIATTR_CUDA_API_VERSION
	.align		4
        /*0000*/ 	.byte	0x04, 0x37
        /*0002*/ 	.short	(.L_11 - .L_10)
.L_10:
        /*0004*/ 	.word	0x0000007c


	//----- nvinfo : EIATTR_KPARAM_INFO
	.align		4
.L_11:
        /*0008*/ 	.byte	0x04, 0x17
        /*000a*/ 	.short	(.L_13 - .L_12)
.L_12:
        /*000c*/ 	.word	0x00000000
        /*0010*/ 	.short	0x000b
        /*0012*/ 	.short	0x0058
        /*0014*/ 	.byte	0x00, 0xf0, 0x11, 0x00


	//----- nvinfo : EIATTR_KPARAM_INFO
	.align		4
.L_13:
        /*0018*/ 	.byte	0x04, 0x17
        /*001a*/ 	.short	(.L_15 - .L_14)
.L_14:
        /*001c*/ 	.word	0x00000000
        /*0020*/ 	.short	0x000a
        /*0022*/ 	.short	0x0050
        /*0024*/ 	.byte	0x00, 0xf4, 0x21, 0x00


	//----- nvinfo : EIATTR_KPARAM_INFO
	.align		4
.L_15:
        /*0028*/ 	.byte	0x04, 0x17
        /*002a*/ 	.short	(.L_17 - .L_16)
.L_16:
        /*002c*/ 	.word	0x00000000
        /*0030*/ 	.short	0x0009
        /*0032*/ 	.short	0x0048
        /*0034*/ 	.byte	0x00, 0xf4, 0x21, 0x00


	//----- nvinfo : EIATTR_KPARAM_INFO
	.align		4
.L_17:
        /*0038*/ 	.byte	0x04, 0x17
        /*003a*/ 	.short	(.L_19 - .L_18)
.L_18:
        /*003c*/ 	.word	0x00000000
        /*0040*/ 	.short	0x0008
        /*0042*/ 	.short	0x0040
        /*0044*/ 	.byte	0x00, 0xf4, 0x21, 0x00


	//----- nvinfo : EIATTR_KPARAM_INFO
	.align		4
.L_19:
        /*0048*/ 	.byte	0x04, 0x17
        /*004a*/ 	.short	(.L_21 - .L_20)
.L_20:
        /*004c*/ 	.word	0x00000000
        /*0050*/ 	.short	0x0007
        /*0052*/ 	.short	0x0038
        /*0054*/ 	.byte	0x00, 0xf4, 0x21, 0x00


	//----- nvinfo : EIATTR_KPARAM_INFO
	.align		4
.L_21:
        /*0058*/ 	.byte	0x04, 0x17
        /*005a*/ 	.short	(.L_23 - .L_22)
.L_22:
        /*005c*/ 	.word	0x00000000
        /*0060*/ 	.short	0x0006
        /*0062*/ 	.short	0x0030
        /*0064*/ 	.byte	0x00, 0xf4, 0x21, 0x00


	//----- nvinfo : EIATTR_KPARAM_INFO
	.align		4
.L_23:
        /*0068*/ 	.byte	0x04, 0x17
        /*006a*/ 	.short	(.L_25 - .L_24)
.L_24:
        /*006c*/ 	.word	0x00000000
        /*0070*/ 	.short	0x0005
        /*0072*/ 	.short	0x0028
        /*0074*/ 	.byte	0x00, 0xf4, 0x21, 0x00


	//----- nvinfo : EIATTR_KPARAM_INFO
	.align		4
.L_25:
        /*0078*/ 	.byte	0x04, 0x17
        /*007a*/ 	.short	(.L_27 - .L_26)
.L_26:
        /*007c*/ 	.word	0x00000000
        /*0080*/ 	.short	0x0004
        /*0082*/ 	.short	0x0020
        /*0084*/ 	.byte	0x00, 0xf4, 0x21, 0x00


	//----- nvinfo : EIATTR_KPARAM_INFO
	.align		4
.L_27:
        /*0088*/ 	.byte	0x04, 0x17
        /*008a*/ 	.short	(.L_29 - .L_28)
.L_28:
        /*008c*/ 	.word	0x00000000
        /*0090*/ 	.short	0x0003
        /*0092*/ 	.short	0x0018
        /*0094*/ 	.byte	0x00, 0xf4, 0x21, 0x00


	//----- nvinfo : EIATTR_KPARAM_INFO
	.align		4
.L_29:
        /*0098*/ 	.byte	0x04, 0x17
        /*009a*/ 	.short	(.L_31 - .L_30)
.L_30:
        /*009c*/ 	.word	0x00000000
        /*00a0*/ 	.short	0x0002
        /*00a2*/ 	.short	0x0010
        /*00a4*/ 	.byte	0x00, 0xf4, 0x21, 0x00


	//----- nvinfo : EIATTR_KPARAM_INFO
	.align		4
.L_31:
        /*00a8*/ 	.byte	0x04, 0x17
        /*00aa*/ 	.short	(.L_33 - .L_32)
.L_32:
        /*00ac*/ 	.word	0x00000000
        /*00b0*/ 	.short	0x0001
        /*00b2*/ 	.short	0x0008
        /*00b4*/ 	.byte	0x00, 0xf4, 0x21, 0x00


	//----- nvinfo : EIATTR_KPARAM_INFO
	.align		4
.L_33:
        /*00b8*/ 	.byte	0x04, 0x17
        /*00ba*/ 	.short	(.L_35 - .L_34)
.L_34:
        /*00bc*/ 	.word	0x00000000
        /*00c0*/ 	.short	0x0000
        /*00c2*/ 	.short	0x0000
        /*00c4*/ 	.byte	0x00, 0xf4, 0x21, 0x00


	//----- nvinfo : EIATTR_SPARSE_MMA_MASK
	.align		4
.L_35:
        /*00c8*/ 	.byte	0x03, 0x50
        /*00ca*/ 	.short	0x0000


	//----- nvinfo : EIATTR_MAXREG_COUNT
	.align		4
        /*00cc*/ 	.byte	0x03, 0x1b
        /*00ce*/ 	.short	0x00ff


	//----- nvinfo : EIATTR_EXIT_INSTR_OFFSETS
	.align		4
        /*00d0*/ 	.byte	0x04, 0x1c
        /*00d2*/ 	.short	(.L_37 - .L_36)


	//   ....[0]....
.L_36:
        /*00d4*/ 	.word	0x00000560


	//----- nvinfo : EIATTR_REQNTID
	.align		4
.L_37:
        /*00d8*/ 	.byte	0x04, 0x10
        /*00da*/ 	.short	(.L_39 - .L_38)
.L_38:
        /*00dc*/ 	.word	0x00000100
        /*00e0*/ 	.word	0x00000001
        /*00e4*/ 	.word	0x00000001


	//----- nvinfo : EIATTR_CBANK_PARAM_SIZE
	.align		4
.L_39:
        /*00e8*/ 	.byte	0x03, 0x19
        /*00ea*/ 	.short	0x005c


	//----- nvinfo : EIATTR_PARAM_CBANK
	.align		4
        /*00ec*/ 	.byte	0x04, 0x0a
        /*00ee*/ 	.short	(.L_41 - .L_40)
	.align		4
.L_40:
        /*00f0*/ 	.word	index@(.nv.constant0.triton_poi_fused__native_batch_norm_legit_no_training_add_relu_7)
        /*00f4*/ 	.short	0x0210
        /*00f6*/ 	.short	0x005c


	//----- nvinfo : EIATTR_SW_WAR
	.align		4
.L_41:
        /*00f8*/ 	.byte	0x04, 0x36
        /*00fa*/ 	.short	(.L_43 - .L_42)
.L_42:
        /*00fc*/ 	.word	0x00000008
.L_43:


//--------------------- .nv.callgraph             --------------------------
	.section	.nv.callgraph,"",@"SHT_CUDA_CALLGRAPH"
	.align	4
	.sectionentsize	8
	.align		4
        /*0000*/ 	.word	0x00000000
	.align		4
        /*0004*/ 	.word	0xffffffff
	.align		4
        /*0008*/ 	.word	0x00000000
	.align		4
        /*000c*/ 	.word	0xfffffffe
	.align		4
        /*0010*/ 	.word	0x00000000
	.align		4
        /*0014*/ 	.word	0xfffffffd
	.align		4
        /*0018*/ 	.word	0x00000000
	.align		4
        /*001c*/ 	.word	0xfffffffc


//--------------------- .nv.constant4             --------------------------
	.section	.nv.constant4,"a",@progbits
	.align	8
	.align		8
.nv.constant4:
        /*0000*/ 	.dword	_$_str
	.align		8
        /*0008*/ 	.dword	_$_str_$_2


//--------------------- .text.triton_poi_fused__native_batch_norm_legit_no_training_add_relu_7 --------------------------
	.section	.text.triton_poi_fused__native_batch_norm_legit_no_training_add_relu_7,"ax",@progbits
	.align	128
        .global         triton_poi_fused__native_batch_norm_legit_no_training_add_relu_7
        .type           triton_poi_fused__native_batch_norm_legit_no_training_add_relu_7,@function
        .size           triton_poi_fused__native_batch_norm_legit_no_training_add_relu_7,(.L_x_1 - triton_poi_fused__native_batch_norm_legit_no_training_add_relu_7)
        .other          triton_poi_fused__native_batch_norm_legit_no_training_add_relu_7,@"STO_CUDA_ENTRY STV_DEFAULT"
triton_poi_fused__native_batch_norm_legit_no_training_add_relu_7:
.text.triton_poi_fused__native_batch_norm_legit_no_training_add_relu_7:
[----:B------:R-:W-:Y:S01]  /*0000*/  LDC R1, c[0x0][0x28] ;  /* 0x00000a00ff017b82 */ /* 0x000fe20000000800 */
[----:B------:R-:W1:Y:S07]  /*0010*/  S2R R0, SR_TID.X ;  /* 0x0000000000007919 */ /* 0x000e6e0000002100 */
[----:B------:R-:W2:Y:S01]  /*0020*/  LDC.64 R16, c[0x0][0x250] ;  /* 0x00009400ff107b82 */ /* 0x000ea20000000a00 */
[----:B------:R-:W-:Y:S01]  /*0030*/  ULDC.64 UR4, c[0x0][0x208] ;  /* 0x0000820000047ab9 */ /* 0x000fe20000000a00 */
[----:B------:R-:W3:Y:S06]  /*0040*/  S2R R5, SR_CTAID.X ;  /* 0x0000000000057919 */ /* 0x000eec0000002500 */
[----:B------:R-:W4:Y:S08]  /*0050*/  LDC.64 R18, c[0x0][0x248] ;  /* 0x00009200ff127b82 */ /* 0x000f300000000a00 */
[----:B------:R-:W5:Y:S08]  /*0060*/  LDC.64 R22, c[0x0][0x218] ;  /* 0x00008600ff167b82 */ /* 0x000f700000000a00 */
[----:B------:R-:W4:Y:S01]  /*0070*/  LDC.64 R8, c[0x0][0x240] ;  /* 0x00009000ff087b82 */ /* 0x000f220000000a00 */
[----:B-1----:R-:W-:-:S07]  /*0080*/  SHF.L.U32 R0, R0, 0x1, RZ ;  /* 0x0000000100007819 */ /* 0x002fce00000006ff */
[----:B------:R-:W1:Y:S01]  /*0090*/  LDC.64 R20, c[0x0][0x220] ;  /* 0x00008800ff147b82 */ /* 0x000e620000000a00 */
[----:B---3--:R-:W-:Y:S02]  /*00a0*/  SHF.R.S32.HI R3, RZ, 0x16, R5 ;  /* 0x00000016ff037819 */ /* 0x008fe40000011405 */
[----:B------:R-:W-:Y:S02]  /*00b0*/  LOP3.LUT R0, R0, 0x1fe, RZ, 0xc0, !PT ;  /* 0x000001fe00007812 */ /* 0x000fe400078ec0ff */
[----:B------:R-:W-:-:S03]  /*00c0*/  SGXT R3, R3, 0x1 ;  /* 0x000000010303781a */ /* 0x000fc60000000200 */
[----:B------:R-:W3:Y:S01]  /*00d0*/  LDC.64 R14, c[0x0][0x230] ;  /* 0x00008c00ff0e7b82 */ /* 0x000ee20000000a00 */
[----:B------:R-:W-:-:S04]  /*00e0*/  LEA R12, R5, R0, 0x9 ;  /* 0x00000000050c7211 */ /* 0x000fc800078e48ff */
[----:B------:R-:W-:-:S03]  /*00f0*/  LEA.HI R3, R3, R12, RZ, 0x8 ;  /* 0x0000000c03037211 */ /* 0x000fc600078f40ff */
[----:B------:R-:W1:Y:S01]  /*0100*/  LDC.64 R4, c[0x0][0x228] ;  /* 0x00008a00ff047b82 */ /* 0x000e620000000a00 */
[----:B------:R-:W-:-:S04]  /*0110*/  SHF.R.S32.HI R3, RZ, 0x8, R3 ;  /* 0x00000008ff037819 */ /* 0x000fc80000011403 */
[----:B------:R-:W-:-:S03]  /*0120*/  LEA.HI R0, R3, R3, RZ, 0x8 ;  /* 0x0000000303007211 */ /* 0x000fc600078f40ff */
[----:B------:R-:W3:Y:S01]  /*0130*/  LDC.64 R10, c[0x0][0x238] ;  /* 0x00008e00ff0a7b82 */ /* 0x000ee20000000a00 */
[----:B------:R-:W-:-:S04]  /*0140*/  LOP3.LUT R0, R0, 0xffffff00, RZ, 0xc0, !PT ;  /* 0xffffff0000007812 */ /* 0x000fc800078ec0ff */
[----:B------:R-:W-:-:S03]  /*0150*/  IADD3 R13, R3, -R0, RZ ;  /* 0x80000000030d7210 */ /* 0x000fc60007ffe0ff */
[----:B------:R-:W3:Y:S02]  /*0160*/  LDC.64 R6, c[0x0][0x258] ;  /* 0x00009600ff067b82 */ /* 0x000ee40000000a00 */
[----:B--2---:R-:W-:-:S04]  /*0170*/  IMAD.WIDE R16, R13, 0x4, R16 ;  /* 0x000000040d107825 */ /* 0x004fc800078e0210 */
[C---:B01----:R-:W-:Y:S02]  /*0180*/  IMAD.WIDE R4, R13.reuse, 0x4, R4 ;  /* 0x000000040d047825 */ /* 0x043fe400078e0204 */
[----:B------:R-:W2:Y:S01]  /*0190*/  LDG.E.EL R16, desc[UR4][R16.64] ;  /* 0x0000000410107981 */ /* 0x000ea2000c2e1900 */
[----:B------:R-:W0:Y:S03]  /*01a0*/  LDC.64 R2, c[0x0][0x260] ;  /* 0x00009800ff027b82 */ /* 0x000e260000000a00 */
[----:B------:R5:W2:Y:S01]  /*01b0*/  LDG.E.EL R0, desc[UR4][R4.64] ;  /* 0x0000000404007981 */ /* 0x000aa2000c2e1900 */
[----:B----4-:R-:W-:-:S04]  /*01c0*/  IMAD.WIDE R18, R13, 0x4, R18 ;  /* 0x000000040d127825 */ /* 0x010fc800078e0212 */
[C---:B------:R-:W-:Y:S02]  /*01d0*/  IMAD.WIDE R8, R12.reuse, 0x4, R8 ;  /* 0x000000040c087825 */ /* 0x040fe400078e0208 */
[----:B------:R-:W4:Y:S02]  /*01e0*/  LDG.E.EL R18, desc[UR4][R18.64] ;  /* 0x0000000412127981 */ /* 0x000f24000c2e1900 */
[C---:B------:R-:W-:Y:S02]  /*01f0*/  IMAD.WIDE R20, R13.reuse, 0x4, R20 ;  /* 0x000000040d147825 */ /* 0x040fe400078e0214 */
[----:B------:R-:W4:Y:S02]  /*0200*/  LDG.E.64 R8, desc[UR4][R8.64] ;  /* 0x0000000408087981 */ /* 0x000f24000c1e1b00 */
[----:B-----5:R-:W-:Y:S02]  /*0210*/  IMAD.WIDE R4, R12, 0x4, R22 ;  /* 0x000000040c047825 */ /* 0x020fe400078e0216 */
[----:B------:R-:W5:Y:S02]  /*0220*/  LDG.E.EL R17, desc[UR4][R20.64] ;  /* 0x0000000414117981 */ /* 0x000f64000c2e1900 */
[----:B---3--:R-:W-:-:S02]  /*0230*/  IMAD.WIDE R14, R13, 0x4, R14 ;  /* 0x000000040d0e7825 */ /* 0x008fc400078e020e */
[----:B------:R-:W5:Y:S02]  /*0240*/  LDG.E.64 R4, desc[UR4][R4.64] ;  /* 0x0000000404047981 */ /* 0x000f64000c1e1b00 */
[C---:B------:R-:W-:Y:S02]  /*0250*/  IMAD.WIDE R10, R13.reuse, 0x4, R10 ;  /* 0x000000040d0a7825 */ /* 0x040fe400078e020a */
[----:B------:R-:W3:Y:S02]  /*0260*/  LDG.E.EL R14, desc[UR4][R14.64] ;  /* 0x000000040e0e7981 */ /* 0x000ee4000c2e1900 */
[C---:B------:R-:W-:Y:S02]  /*0270*/  IMAD.WIDE R6, R13.reuse, 0x4, R6 ;  /* 0x000000040d067825 */ /* 0x040fe400078e0206 */
[----:B------:R-:W3:Y:S02]  /*0280*/  LDG.E.EL R11, desc[UR4][R10.64] ;  /* 0x000000040a0b7981 */ /* 0x000ee4000c2e1900 */
[----:B0-----:R-:W-:-:S02]  /*0290*/  IMAD.WIDE R2, R13, 0x4, R2 ;  /* 0x000000040d027825 */ /* 0x001fc400078e0202 */
[----:B------:R0:W3:Y:S04]  /*02a0*/  LDG.E.EL R6, desc[UR4][R6.64] ;  /* 0x0000000406067981 */ /* 0x0000e8000c2e1900 */
[----:B------:R1:W3:Y:S01]  /*02b0*/  LDG.E.EL R13, desc[UR4][R2.64] ;  /* 0x00000004020d7981 */ /* 0x0002e2000c2e1900 */
[----:B0-----:R-:W-:Y:S01]  /*02c0*/  HFMA2.MMA R7, -RZ, RZ, 1.625, 0 ;  /* 0x3e800000ff077435 */ /* 0x001fe200000001ff */
[----:B-1----:R-:W0:Y:S02]  /*02d0*/  LDC.64 R2, c[0x0][0x210] ;  /* 0x00008400ff027b82 */ /* 0x002e240000000a00 */
[----:B0-----:R-:W-:-:S04]  /*02e0*/  IMAD.WIDE R2, R12, 0x4, R2 ;  /* 0x000000040c027825 */ /* 0x001fc800078e0202 */
[----:B--2---:R-:W-:Y:S01]  /*02f0*/  FADD R16, R16, 9.9999997473787516356e-06 ;  /* 0x3727c5ac10107421 */ /* 0x004fe20000000000 */
[----:B------:R-:W-:-:S03]  /*0300*/  FADD R0, R0, 9.9999997473787516356e-06 ;  /* 0x3727c5ac00007421 */ /* 0x000fc60000000000 */
[----:B------:R-:W0:Y:S08]  /*0310*/  MUFU.SQRT R20, R16 ;  /* 0x0000001000147308 */ /* 0x000e300000002000 */
[----:B------:R-:W1:Y:S01]  /*0320*/  MUFU.SQRT R19, R0 ;  /* 0x0000000000137308 */ /* 0x000e620000002000 */
[C---:B0-----:R-:W-:Y:S02]  /*0330*/  FSETP.GT.AND P1, PT, R20.reuse, 8.50705917302346158658e+37, PT ;  /* 0x7e8000001400780b */ /* 0x041fe40003f24000 */
[----:B------:R-:W-:-:S02]  /*0340*/  FSETP.GEU.AND P3, PT, R20, 1.175494350822287508e-38, PT ;  /* 0x008000001400780b */ /* 0x000fc40003f6e000 */
[C---:B-1----:R-:W-:Y:S02]  /*0350*/  FSETP.GT.AND P0, PT, R19.reuse, 8.50705917302346158658e+37, PT ;  /* 0x7e8000001300780b */ /* 0x042fe40003f04000 */
[----:B------:R-:W-:-:S07]  /*0360*/  FSETP.GEU.AND P2, PT, R19, 1.175494350822287508e-38, PT ;  /* 0x008000001300780b */ /* 0x000fce0003f4e000 */
[----:B------:R-:W-:-:S04]  /*0370*/  @P1 FMUL R20, R20, 0.25 ;  /* 0x3e80000014141820 */ /* 0x000fc80000400000 */
[----:B------:R-:W-:Y:S01]  /*0380*/  @!P3 FMUL R20, R20, 16777216 ;  /* 0x4b8000001414b820 */ /* 0x000fe20000400000 */
[----:B------:R-:W-:-:S04]  /*0390*/  @P0 FMUL R19, R19, 0.25 ;  /* 0x3e80000013130820 */ /* 0x000fc80000400000 */
[----:B------:R-:W-:Y:S01]  /*03a0*/  @!P2 FMUL R19, R19, 16777216 ;  /* 0x4b8000001313a820 */ /* 0x000fe20000400000 */
[----:B------:R-:W0:Y:S01]  /*03b0*/  MUFU.RCP R20, R20 ;  /* 0x0000001400147308 */ /* 0x000e220000001000 */
[----:B------:R-:W-:-:S07]  /*03c0*/  FSEL R0, R7, 1, P0 ;  /* 0x3f80000007007808 */ /* 0x000fce0000000000 */
[----:B------:R-:W1:Y:S01]  /*03d0*/  MUFU.RCP R19, R19 ;  /* 0x0000001300137308 */ /* 0x000e620000001000 */
[----:B------:R-:W-:Y:S01]  /*03e0*/  FSEL R7, R7, 1, P1 ;  /* 0x3f80000007077808 */ /* 0x000fe20000800000 */
[----:B------:R-:W-:-:S04]  /*03f0*/  @!P2 FMUL R0, R0, 16777216 ;  /* 0x4b8000000000a820 */ /* 0x000fc80000400000 */
[----:B------:R-:W-:Y:S01]  /*0400*/  @!P3 FMUL R7, R7, 16777216 ;  /* 0x4b8000000707b820 */ /* 0x000fe20000400000 */
[--C-:B-----5:R-:W-:Y:S01]  /*0410*/  FADD R15, R4, -R17.reuse ;  /* 0x80000011040f7221 */ /* 0x120fe20000000000 */
[--C-:B----4-:R-:W-:Y:S02]  /*0420*/  FADD R8, R8, -R18.reuse ;  /* 0x8000001208087221 */ /* 0x110fe40000000000 */
[----:B0-----:R-:W-:Y:S01]  /*0430*/  FMUL R7, R20, R7 ;  /* 0x0000000714077220 */ /* 0x001fe20000400000 */
[----:B------:R-:W-:Y:S01]  /*0440*/  FADD R5, R5, -R17 ;  /* 0x8000001105057221 */ /* 0x000fe20000000000 */
[----:B------:R-:W-:Y:S01]  /*0450*/  FADD R18, R9, -R18 ;  /* 0x8000001209127221 */ /* 0x000fe20000000000 */
[----:B-1----:R-:W-:Y:S01]  /*0460*/  FMUL R0, R19, R0 ;  /* 0x0000000013007220 */ /* 0x002fe20000400000 */
[C---:B------:R-:W-:Y:S02]  /*0470*/  FMUL R8, R7.reuse, R8 ;  /* 0x0000000807087220 */ /* 0x040fe40000400000 */
[----:B------:R-:W-:Y:S01]  /*0480*/  FMUL R18, R7, R18 ;  /* 0x0000001207127220 */ /* 0x000fe20000400000 */
[C---:B------:R-:W-:Y:S01]  /*0490*/  FMUL R15, R0.reuse, R15 ;  /* 0x0000000f000f7220 */ /* 0x040fe20000400000 */
[----:B------:R-:W-:Y:S01]  /*04a0*/  FMUL R0, R0, R5 ;  /* 0x0000000500007220 */ /* 0x000fe20000400000 */
[----:B---3--:R-:W-:-:S02]  /*04b0*/  FFMA R8, R6, R8, R13 ;  /* 0x0000000806087223 */ /* 0x008fc4000000000d */
[C-C-:B------:R-:W-:Y:S01]  /*04c0*/  FFMA R15, R14.reuse, R15, R11.reuse ;  /* 0x0000000f0e0f7223 */ /* 0x140fe2000000000b */
[----:B------:R-:W-:Y:S01]  /*04d0*/  FFMA R11, R14, R0, R11 ;  /* 0x000000000e0b7223 */ /* 0x000fe2000000000b */
[----:B------:R-:W-:-:S03]  /*04e0*/  FFMA R18, R6, R18, R13 ;  /* 0x0000001206127223 */ /* 0x000fc6000000000d */
[----:B------:R-:W-:Y:S01]  /*04f0*/  FSETP.GEU.AND P0, PT, R15, -R8, PT ;  /* 0x800000080f00720b */ /* 0x000fe20003f0e000 */
[----:B------:R-:W-:Y:S01]  /*0500*/  FADD R8, R8, R15 ;  /* 0x0000000f08087221 */ /* 0x000fe20000000000 */
[----:B------:R-:W-:Y:S01]  /*0510*/  FADD R0, R18, R11 ;  /* 0x0000000b12007221 */ /* 0x000fe20000000000 */
[----:B------:R-:W-:-:S03]  /*0520*/  FSETP.GEU.AND P1, PT, R11, -R18, PT ;  /* 0x800000120b00720b */ /* 0x000fc60003f2e000 */
[----:B------:R-:W-:Y:S02]  /*0530*/  FSEL R8, R8, RZ, P0 ;  /* 0x000000ff08087208 */ /* 0x000fe40000000000 */
[----:B------:R-:W-:-:S05]  /*0540*/  FSEL R9, R0, RZ, P1 ;  /* 0x000000ff00097208 */ /* 0x000fca0000800000 */
[----:B------:R-:W-:Y:S01]  /*0550*/  STG.E.64 desc[UR4][R2.64], R8 ;  /* 0x0000000802007986 */ /* 0x000fe2000c101b04 */
[----:B------:R-:W-:Y:S05]  /*0560*/  EXIT ;  /* 0x000000000000794d */ /* 0x000fea0003800000 */
.L_x_0:
[----:B------:R-:W-:-:S00]  /*0570*/  BRA `(.L_x_0) ;  /* 0xfffffffc00fc7947 */ /* 0x000fc0000383ffff */
[----:B------:R-:W-:-:S00]  /*0580*/  NOP ;  /* 0x0000000000007918 */ /* 0x000fc00000000000 */
[----:B------:R-:W-:-:S00]  /*0590*/  NOP ;  /* 0x0000000000007918 */ /* 0x000fc00000000000 */
[----:B------:R-:W-:-:S00]  /*05a0*/  NOP ;  /* 0x0000000000007918 */ /* 0x000fc00000000000 */
[----:B------:R-:W-:-:S00]  /*05b0*/  NOP ;  /* 0x0000000000007918 */ /* 0x000fc00000000000 */
[----:B------:R-:W-:-:S00]  /*05c0*/  NOP ;  /* 0x0000000000007918 */ /* 0x000fc00000000000 */
[----:B------:R-:W-:-:S00]  /*05d0*/  NOP ;  /* 0x0000000000007918 */ /* 0x000fc00000000000 */
[----:B------:R-:W-:-:S00]  /*05e0*/  NOP ;  /* 0x0000000000007918 */ /* 0x000fc00000000000 */
[----:B------:R-:W-:-:S00]  /*05f0*/  NOP ;  /* 0x0000000000007918 */ /* 0x000fc00000000000 */
.L_x_1:


//--------------------- .nv.global.init           --------------------------
	.section	.nv.global.init,"aw",@progbits
.nv.global.init:
	.type		_$_str,@object
	.size		_$_str,(_$_str_$_2 - _$_str)
_$_str:
        /*0000*/ 	.byte	0x5f, 0x5f, 0x43, 0x55, 0x44, 0x41, 0x5f, 0x46, 0x54, 0x5a, 0x00
	.type		_$_str_$_2,@object
	.size		_$_str_$_2,(.L_1 - _$_str_$_2)
_$_str_$_2:
        /*000b*/ 	.byte	0x5f, 0x5f, 0x43, 0x55, 0x44, 0x41, 0x5f, 0x50, 0x52, 0x45, 0x43, 0x5f, 0x53, 0x51, 0x52, 0x54
        /*001b*/ 	.byte	0x00
.L_1:


//--------------------- .nv.constant0.triton_poi_fused__native_batch_norm_legit_no_training_add_relu_7 --------------------------
	.section	.nv.constant0.triton_poi_fused__native_batch_norm_legit_no_training_add_relu_7,"a",@progbits
	.sectionflags	@""
	.align	4
.nv.constant0.triton_poi_fused__native_batch_norm_legit_no_training_add_relu_7:
	.zero		620
